	.headerflags	@"EF_CUDA_TEXMODE_UNIFIED EF_CUDA_64BIT_ADDRESS EF_CUDA_ACCELERATORS EF_CUDA_SM90 EF_CUDA_VIRTUAL_SM(EF_CUDA_SM90)"
	.elftype	@"ET_EXEC"


//--------------------- .nv.info                  --------------------------
	.section	.nv.info,"",@"SHT_CUDA_INFO"
	.align	4


	//----- nvinfo : EIATTR_REGCOUNT
	.align		4
        /*0000*/ 	.byte	0x04, 0x2f
        /*0002*/ 	.short	(.L_3 - .L_2)
	.align		4
.L_2:
        /*0004*/ 	.word	index@(triton_poi_fused__native_batch_norm_legit_no_training_convolution_hardtanh_10)
        /*0008*/ 	.word	0x00000028


	//----- nvinfo : EIATTR_MIN_STACK_SIZE
	.align		4
.L_3:
        /*000c*/ 	.byte	0x04, 0x12
        /*000e*/ 	.short	(.L_5 - .L_4)
	.align		4
.L_4:
        /*0010*/ 	.word	index@(triton_poi_fused__native_batch_norm_legit_no_training_convolution_hardtanh_10)
        /*0014*/ 	.word	0x00000000


	//----- nvinfo : EIATTR_FRAME_SIZE
	.align		4
.L_5:
        /*0018*/ 	.byte	0x04, 0x11
        /*001a*/ 	.short	(.L_7 - .L_6)
	.align		4
.L_6:
        /*001c*/ 	.word	index@(triton_poi_fused__native_batch_norm_legit_no_training_convolution_hardtanh_10)
        /*0020*/ 	.word	0x00000000


	//----- nvinfo : EIATTR_MIN_STACK_SIZE
	.align		4
.L_7:
        /*0024*/ 	.byte	0x04, 0x12
        /*0026*/ 	.short	(.L_9 - .L_8)
	.align		4
.L_8:
        /*0028*/ 	.word	index@(triton_poi_fused__native_batch_norm_legit_no_training_convolution_hardtanh_10)
        /*002c*/ 	.word	0x00000000
.L_9:


//--------------------- .nv.info.triton_poi_fused__native_batch_norm_legit_no_training_convolution_hardtanh_10 --------------------------
	.section	.nv.info.triton_poi_fused__native_batch_norm_legit_no_training_convolution_hardtanh_10,"",@"SHT_CUDA_INFO"
	.sectionflags	@""
	.align	4


	//----- nvinfo : EIATTR_CUDA_API_VERSION
	.align		4
        /*0000*/ 	.byte	0x04, 0x37
        /*0002*/ 	.short	(.L_11 - .L_10)
.L_10:
        /*0004*/ 	.word	0x0000007c


	//----- nvinfo : EIATTR_KPARAM_INFO
	.align		4
.L_11:
        /*0008*/ 	.byte	0x04, 0x17
        /*000a*/ 	.short	(.L_13 - .L_12)
.L_12:
        /*000c*/ 	.word	0x00000000
        /*0010*/ 	.short	0x0007
        /*0012*/ 	.short	0x0038
        /*0014*/ 	.byte	0x00, 0xf0, 0x11, 0x00


	//----- nvinfo : EIATTR_KPARAM_INFO
	.align		4
.L_13:
        /*0018*/ 	.byte	0x04, 0x17
        /*001a*/ 	.short	(.L_15 - .L_14)
.L_14:
        /*001c*/ 	.word	0x00000000
        /*0020*/ 	.short	0x0006
        /*0022*/ 	.short	0x0030
        /*0024*/ 	.byte	0x00, 0xf4, 0x21, 0x00


	//----- nvinfo : EIATTR_KPARAM_INFO
	.align		4
.L_15:
        /*0028*/ 	.byte	0x04, 0x17
        /*002a*/ 	.short	(.L_17 - .L_16)
.L_16:
        /*002c*/ 	.word	0x00000000
        /*0030*/ 	.short	0x0005
        /*0032*/ 	.short	0x0028
        /*0034*/ 	.byte	0x00, 0xf4, 0x21, 0x00


	//----- nvinfo : EIATTR_KPARAM_INFO
	.align		4
.L_17:
        /*0038*/ 	.byte	0x04, 0x17
        /*003a*/ 	.short	(.L_19 - .L_18)
.L_18:
        /*003c*/ 	.word	0x00000000
        /*0040*/ 	.short	0x0004
        /*0042*/ 	.short	0x0020
        /*0044*/ 	.byte	0x00, 0xf4, 0x21, 0x00


	//----- nvinfo : EIATTR_KPARAM_INFO
	.align		4
.L_19:
        /*0048*/ 	.byte	0x04, 0x17
        /*004a*/ 	.short	(.L_21 - .L_20)
.L_20:
        /*004c*/ 	.word	0x00000000
        /*0050*/ 	.short	0x0003
        /*0052*/ 	.short	0x0018
        /*0054*/ 	.byte	0x00, 0xf4, 0x21, 0x00


	//----- nvinfo : EIATTR_KPARAM_INFO
	.align		4
.L_21:
        /*0058*/ 	.byte	0x04, 0x17
        /*005a*/ 	.short	(.L_23 - .L_22)
.L_22:
        /*005c*/ 	.word	0x00000000
        /*0060*/ 	.short	0x0002
        /*0062*/ 	.short	0x0010
        /*0064*/ 	.byte	0x00, 0xf4, 0x21, 0x00


	//----- nvinfo : EIATTR_KPARAM_INFO
	.align		4
.L_23:
        /*0068*/ 	.byte	0x04, 0x17
        /*006a*/ 	.short	(.L_25 - .L_24)
.L_24:
        /*006c*/ 	.word	0x00000000
        /*0070*/ 	.short	0x0001
        /*0072*/ 	.short	0x0008
        /*0074*/ 	.byte	0x00, 0xf4, 0x21, 0x00


	//----- nvinfo : EIATTR_KPARAM_INFO
	.align		4
.L_25:
        /*0078*/ 	.byte	0x04, 0x17
        /*007a*/ 	.short	(.L_27 - .L_26)
.L_26:
        /*007c*/ 	.word	0x00000000
        /*0080*/ 	.short	0x0000
        /*0082*/ 	.short	0x0000
        /*0084*/ 	.byte	0x00, 0xf4, 0x21, 0x00


	//----- nvinfo : EIATTR_SPARSE_MMA_MASK
	.align		4
.L_27:
        /*0088*/ 	.byte	0x03, 0x50
        /*008a*/ 	.short	0x0000


	//----- nvinfo : EIATTR_MAXREG_COUNT
	.align		4
        /*008c*/ 	.byte	0x03, 0x1b
        /*008e*/ 	.short	0x00ff


	//----- nvinfo : EIATTR_EXIT_INSTR_OFFSETS
	.align		4
        /*0090*/ 	.byte	0x04, 0x1c
        /*0092*/ 	.short	(.L_29 - .L_28)


	//   ....[0]....
.L_28:
        /*0094*/ 	.word	0x00000cc0


	//----- nvinfo : EIATTR_REQNTID
	.align		4
.L_29:
        /*0098*/ 	.byte	0x04, 0x10
        /*009a*/ 	.short	(.L_31 - .L_30)
.L_30:
        /*009c*/ 	.word	0x00000080
        /*00a0*/ 	.word	0x00000001
        /*00a4*/ 	.word	0x00000001


	//----- nvinfo : EIATTR_CBANK_PARAM_SIZE
	.align		4
.L_31:
        /*00a8*/ 	.byte	0x03, 0x19
        /*00aa*/ 	.short	0x003c


	//----- nvinfo : EIATTR_PARAM_CBANK
	.align		4
        /*00ac*/ 	.byte	0x04, 0x0a
        /*00ae*/ 	.short	(.L_33 - .L_32)
	.align		4
.L_32:
        /*00b0*/ 	.word	index@(.nv.constant0.triton_poi_fused__native_batch_norm_legit_no_training_convolution_hardtanh_10)
        /*00b4*/ 	.short	0x0210
        /*00b6*/ 	.short	0x003c


	//----- nvinfo : EIATTR_SW_WAR
	.align		4
.L_33:
        /*00b8*/ 	.byte	0x04, 0x36
        /*00ba*/ 	.short	(.L_35 - .L_34)
.L_34:
        /*00bc*/ 	.word	0x00000008
.L_35:


//--------------------- .nv.callgraph             --------------------------
	.section	.nv.callgraph,"",@"SHT_CUDA_CALLGRAPH"
	.align	4
	.sectionentsize	8
	.align		4
        /*0000*/ 	.word	0x00000000
	.align		4
        /*0004*/ 	.word	0xffffffff
	.align		4
        /*0008*/ 	.word	0x00000000
	.align		4
        /*000c*/ 	.word	0xfffffffe
	.align		4
        /*0010*/ 	.word	0x00000000
	.align		4
        /*0014*/ 	.word	0xfffffffd
	.align		4
        /*0018*/ 	.word	0x00000000
	.align		4
        /*001c*/ 	.word	0xfffffffc


//--------------------- .nv.constant4             --------------------------
	.section	.nv.constant4,"a",@progbits
	.align	8
	.align		8
.nv.constant4:
        /*0000*/ 	.dword	_$_str
	.align		8
        /*0008*/ 	.dword	_$_str_$_2


//--------------------- .text.triton_poi_fused__native_batch_norm_legit_no_training_convolution_hardtanh_10 --------------------------
	.section	.text.triton_poi_fused__native_batch_norm_legit_no_training_convolution_hardtanh_10,"ax",@progbits
	.align	128
        .global         triton_poi_fused__native_batch_norm_legit_no_training_convolution_hardtanh_10
        .type           triton_poi_fused__native_batch_norm_legit_no_training_convolution_hardtanh_10,@function
        .size           triton_poi_fused__native_batch_norm_legit_no_training_convolution_hardtanh_10,(.L_x_1 - triton_poi_fused__native_batch_norm_legit_no_training_convolution_hardtanh_10)
        .other          triton_poi_fused__native_batch_norm_legit_no_training_convolution_hardtanh_10,@"STO_CUDA_ENTRY STV_DEFAULT"
triton_poi_fused__native_batch_norm_legit_no_training_convolution_hardtanh_10:
.text.triton_poi_fused__native_batch_norm_legit_no_training_convolution_hardtanh_10:
[----:B------:R-:W-:Y:S01]  /*0000*/  LDC R1, c[0x0][0x28] ;  /* 0x00000a00ff017b82 */ /* 0x000fe20000000800 */
[----:B------:R-:W1:Y:S07]  /*0010*/  S2R R0, SR_TID.X ;  /* 0x0000000000007919 */ /* 0x000e6e0000002100 */
[----:B------:R-:W2:Y:S01]  /*0020*/  LDC.64 R30, c[0x0][0x228] ;  /* 0x00008a00ff1e7b82 */ /* 0x000ea20000000a00 */
[----:B------:R-:W-:Y:S01]  /*0030*/  ULDC.64 UR4, c[0x0][0x208] ;  /* 0x0000820000047ab9 */ /* 0x000fe20000000a00 */
[----:B------:R-:W3:Y:S06]  /*0040*/  S2R R3, SR_CTAID.X ;  /* 0x0000000000037919 */ /* 0x000eec0000002500 */
[----:B------:R-:W4:Y:S08]  /*0050*/  LDC.64 R28, c[0x0][0x218] ;  /* 0x00008600ff1c7b82 */ /* 0x000f300000000a00 */
[----:B------:R-:W5:Y:S08]  /*0060*/  LDC.64 R36, c[0x0][0x210] ;  /* 0x00008400ff247b82 */ /* 0x000f700000000a00 */
[----:B------:R-:W5:Y:S01]  /*0070*/  LDC.64 R26, c[0x0][0x220] ;  /* 0x00008800ff1a7b82 */ /* 0x000f620000000a00 */
[----:B-1----:R-:W-:-:S07]  /*0080*/  SHF.L.U32 R0, R0, 0x2, RZ ;  /* 0x0000000200007819 */ /* 0x002fce00000006ff */
[----:B------:R-:W1:Y:S01]  /*0090*/  LDC.64 R24, c[0x0][0x230] ;  /* 0x00008c00ff187b82 */ /* 0x000e620000000a00 */
[----:B------:R-:W-:-:S04]  /*00a0*/  LOP3.LUT R0, R0, 0x1fc, RZ, 0xc0, !PT ;  /* 0x000001fc00007812 */ /* 0x000fc800078ec0ff */
[----:B---3--:R-:W-:-:S03]  /*00b0*/  LEA R2, R3, R0, 0xa ;  /* 0x0000000003027211 */ /* 0x008fc600078e50ff */
[----:B------:R-:W3:Y:S02]  /*00c0*/  LDC.64 R20, c[0x0][0x238] ;  /* 0x00008e00ff147b82 */ /* 0x000ee40000000a00 */
[----:B------:R-:W-:-:S05]  /*00d0*/  IMAD.HI R0, R2, 0x2aaaaaab, RZ ;  /* 0x2aaaaaab02007827 */ /* 0x000fca00078e02ff */
[----:B------:R-:W-:-:S04]  /*00e0*/  SHF.R.U32.HI R3, RZ, 0x1f, R0 ;  /* 0x0000001fff037819 */ /* 0x000fc80000011600 */
[----:B------:R-:W-:-:S05]  /*00f0*/  LEA.HI R3, R0, R3, RZ, 0x1e ;  /* 0x0000000300037211 */ /* 0x000fca00078ff0ff */
[----:B------:R-:W-:-:S04]  /*0100*/  IMAD R8, R3, -0x18, R2 ;  /* 0xffffffe803087824 */ /* 0x000fc800078e0202 */
[----:B--2---:R-:W-:-:S06]  /*0110*/  IMAD.WIDE R4, R8, 0x4, R30 ;  /* 0x0000000408047825 */ /* 0x004fcc00078e021e */
[----:B------:R-:W2:Y:S01]  /*0120*/  LDG.E.EL.128 R4, desc[UR4][R4.64] ;  /* 0x0000000404047981 */ /* 0x000ea2000c2e1d00 */
[----:B----4-:R-:W-:-:S04]  /*0130*/  IMAD.WIDE R12, R8, 0x4, R28 ;  /* 0x00000004080c7825 */ /* 0x010fc800078e021c */
[----:B-----5:R-:W-:Y:S02]  /*0140*/  IMAD.WIDE R36, R2, 0x4, R36 ;  /* 0x0000000402247825 */ /* 0x020fe400078e0224 */
[----:B------:R-:W4:Y:S02]  /*0150*/  LDG.E.EL.128 R12, desc[UR4][R12.64] ;  /* 0x000000040c0c7981 */ /* 0x000f24000c2e1d00 */
[----:B0-----:R-:W-:Y:S02]  /*0160*/  IMAD.WIDE R16, R8, 0x4, R26 ;  /* 0x0000000408107825 */ /* 0x001fe400078e021a */
[----:B------:R-:W4:Y:S04]  /*0170*/  LDG.E.128 R32, desc[UR4][R36.64] ;  /* 0x0000000424207981 */ /* 0x000f28000c1e1d00 */
[----:B------:R-:W5:Y:S01]  /*0180*/  LDG.E.EL.128 R16, desc[UR4][R16.64] ;  /* 0x0000000410107981 */ /* 0x000f62000c2e1d00 */
[----:B--2---:R-:W-:-:S04]  /*0190*/  FADD R0, R4, 9.9999997473787516356e-06 ;  /* 0x3727c5ac04007421 */ /* 0x004fc80000000000 */
[----:B------:R-:W0:Y:S01]  /*01a0*/  MUFU.SQRT R3, R0 ;  /* 0x0000000000037308 */ /* 0x000e220000002000 */
[----:B------:R-:W-:Y:S01]  /*01b0*/  FADD R7, R7, 9.9999997473787516356e-06 ;  /* 0x3727c5ac07077421 */ /* 0x000fe20000000000 */
[----:B------:R-:W-:Y:S01]  /*01c0*/  FADD R6, R6, 9.9999997473787516356e-06 ;  /* 0x3727c5ac06067421 */ /* 0x000fe20000000000 */
[----:B------:R-:W-:-:S05]  /*01d0*/  FADD R5, R5, 9.9999997473787516356e-06 ;  /* 0x3727c5ac05057421 */ /* 0x000fca0000000000 */
[----:B------:R-:W2:Y:S01]  /*01e0*/  MUFU.SQRT R7, R7 ;  /* 0x0000000700077308 */ /* 0x000ea20000002000 */
[----:B0-----:R-:W-:-:S07]  /*01f0*/  FSETP.GT.AND P6, PT, R3, 8.50705917302346158658e+37, PT ;  /* 0x7e8000000300780b */ /* 0x001fce0003fc4000 */
[----:B------:R-:W0:Y:S01]  /*0200*/  MUFU.SQRT R6, R6 ;  /* 0x0000000600067308 */ /* 0x000e220000002000 */
[----:B------:R-:W-:Y:S01]  /*0210*/  FSETP.GEU.AND P5, PT, R3, 1.175494350822287508e-38, PT ;  /* 0x008000000300780b */ /* 0x000fe20003fae000 */
[----:B------:R-:W-:-:S06]  /*0220*/  HFMA2.MMA R0, -RZ, RZ, 1.625, 0 ;  /* 0x3e800000ff007435 */ /* 0x000fcc00000001ff */
[----:B------:R1:W3:Y:S01]  /*0230*/  MUFU.SQRT R9, R5 ;  /* 0x0000000500097308 */ /* 0x0002e20000002000 */
[----:B--2---:R-:W-:Y:S01]  /*0240*/  FSETP.GT.AND P1, PT, R7, 8.50705917302346158658e+37, PT ;  /* 0x7e8000000700780b */ /* 0x004fe20003f24000 */
[----:B------:R-:W-:Y:S01]  /*0250*/  @P6 FMUL R3, R3, 0.25 ;  /* 0x3e80000003036820 */ /* 0x000fe20000400000 */
[----:B0-----:R-:W-:-:S03]  /*0260*/  FSETP.GT.AND P2, PT, R6, 8.50705917302346158658e+37, PT ;  /* 0x7e8000000600780b */ /* 0x001fc60003f44000 */
[----:B------:R-:W-:Y:S01]  /*0270*/  @!P5 FMUL R3, R3, 16777216 ;  /* 0x4b8000000303d820 */ /* 0x000fe20000400000 */
[----:B-1----:R-:W-:Y:S02]  /*0280*/  FSEL R5, R0, 1, P6 ;  /* 0x3f80000000057808 */ /* 0x002fe40003000000 */
[----:B------:R-:W-:Y:S01]  /*0290*/  FSETP.GEU.AND P6, PT, R7, 1.175494350822287508e-38, PT ;  /* 0x008000000700780b */ /* 0x000fe20003fce000 */
[----:B------:R-:W0:Y:S01]  /*02a0*/  MUFU.RCP R4, R3 ;  /* 0x0000000300047308 */ /* 0x000e220000001000 */
[C---:B------:R-:W-:Y:S02]  /*02b0*/  FSETP.GEU.AND P0, PT, R6.reuse, 1.175494350822287508e-38, PT ;  /* 0x008000000600780b */ /* 0x040fe40003f0e000 */
[----:B---3--:R-:W-:Y:S01]  /*02c0*/  FSETP.GT.AND P4, PT, R9, 8.50705917302346158658e+37, PT ;  /* 0x7e8000000900780b */ /* 0x008fe20003f84000 */
[----:B------:R-:W-:Y:S01]  /*02d0*/  @P1 FMUL R7, R7, 0.25 ;  /* 0x3e80000007071820 */ /* 0x000fe20000400000 */
[----:B------:R-:W-:Y:S01]  /*02e0*/  FSETP.GEU.AND P3, PT, R9, 1.175494350822287508e-38, PT ;  /* 0x008000000900780b */ /* 0x000fe20003f6e000 */
[----:B------:R-:W-:Y:S01]  /*02f0*/  @!P5 FMUL R5, R5, 16777216 ;  /* 0x4b8000000505d820 */ /* 0x000fe20000400000 */
[----:B------:R-:W-:-:S05]  /*0300*/  @P2 FMUL R6, R6, 0.25 ;  /* 0x3e80000006062820 */ /* 0x000fca0000400000 */
[----:B------:R-:W-:Y:S02]  /*0310*/  @!P6 FMUL R7, R7, 16777216 ;  /* 0x4b8000000707e820 */ /* 0x000fe40000400000 */
[----:B------:R-:W-:Y:S01]  /*0320*/  @!P0 FMUL R6, R6, 16777216 ;  /* 0x4b80000006068820 */ /* 0x000fe20000400000 */
[----:B0-----:R-:W-:Y:S01]  /*0330*/  FMUL R4, R4, R5 ;  /* 0x0000000504047220 */ /* 0x001fe20000400000 */
[----:B------:R-:W-:Y:S01]  /*0340*/  @P4 FMUL R9, R9, 0.25 ;  /* 0x3e80000009094820 */ /* 0x000fe20000400000 */
[----:B------:R-:W0:Y:S01]  /*0350*/  MUFU.RCP R3, R7 ;  /* 0x0000000700037308 */ /* 0x000e220000001000 */
[----:B----4-:R-:W-:Y:S02]  /*0360*/  FADD R32, R32, R12 ;  /* 0x0000000c20207221 */ /* 0x010fe40000000000 */
[----:B------:R-:W-:-:S05]  /*0370*/  @!P3 FMUL R9, R9, 16777216 ;  /* 0x4b8000000909b820 */ /* 0x000fca0000400000 */
[----:B------:R-:W1:Y:S01]  /*0380*/  MUFU.RCP R5, R6 ;  /* 0x0000000600057308 */ /* 0x000e620000001000 */
[C---:B------:R-:W-:Y:S02]  /*0390*/  FSEL R12, R0.reuse, 1, P1 ;  /* 0x3f800000000c7808 */ /* 0x040fe40000800000 */
[----:B------:R-:W-:-:S05]  /*03a0*/  FSEL R10, R0, 1, P2 ;  /* 0x3f800000000a7808 */ /* 0x000fca0001000000 */
[----:B------:R5:W2:Y:S01]  /*03b0*/  MUFU.RCP R22, R9 ;  /* 0x0000000900167308 */ /* 0x000aa20000001000 */
[----:B------:R-:W-:Y:S01]  /*03c0*/  @!P6 FMUL R12, R12, 16777216 ;  /* 0x4b8000000c0ce820 */ /* 0x000fe20000400000 */
[----:B------:R-:W-:Y:S01]  /*03d0*/  @!P0 FMUL R10, R10, 16777216 ;  /* 0x4b8000000a0a8820 */ /* 0x000fe20000400000 */
[----:B------:R-:W-:Y:S02]  /*03e0*/  FSEL R11, R0, 1, P4 ;  /* 0x3f800000000b7808 */ /* 0x000fe40002000000 */
[----:B0-----:R-:W-:Y:S01]  /*03f0*/  FMUL R3, R3, R12 ;  /* 0x0000000c03037220 */ /* 0x001fe20000400000 */
[----:B-----5:R-:W-:Y:S01]  /*0400*/  FADD R9, -R16, R32 ;  /* 0x0000002010097221 */ /* 0x020fe20000000100 */
[----:B-1----:R-:W-:Y:S01]  /*0410*/  FMUL R16, R5, R10 ;  /* 0x0000000a05107220 */ /* 0x002fe20000400000 */
[----:B------:R-:W-:Y:S02]  /*0420*/  @!P3 FMUL R11, R11, 16777216 ;  /* 0x4b8000000b0bb820 */ /* 0x000fe40000400000 */
[----:B------:R-:W-:Y:S01]  /*0430*/  FMUL R12, R4, R9 ;  /* 0x00000009040c7220 */ /* 0x000fe20000400000 */
[----:B------:R-:W-:-:S04]  /*0440*/  IMAD.WIDE R4, R8, 0x4, R24 ;  /* 0x0000000408047825 */ /* 0x000fc800078e0218 */
[----:B------:R-:W-:-:S04]  /*0450*/  IMAD.WIDE R8, R8, 0x4, R20 ;  /* 0x0000000408087825 */ /* 0x000fc800078e0214 */
[----:B--2---:R-:W-:Y:S01]  /*0460*/  FMUL R22, R22, R11 ;  /* 0x0000000b16167220 */ /* 0x004fe20000400000 */
[----:B------:R-:W2:Y:S04]  /*0470*/  LDG.E.EL.128 R4, desc[UR4][R4.64] ;  /* 0x0000000404047981 */ /* 0x000ea8000c2e1d00 */
[----:B------:R-:W2:Y:S01]  /*0480*/  LDG.E.EL.128 R8, desc[UR4][R8.64] ;  /* 0x0000000408087981 */ /* 0x000ea2000c2e1d00 */
[----:B------:R-:W-:Y:S01]  /*0490*/  FADD R33, R33, R13 ;  /* 0x0000000d21217221 */ /* 0x000fe20000000000 */
[----:B------:R-:W-:Y:S01]  /*04a0*/  FADD R34, R34, R14 ;  /* 0x0000000e22227221 */ /* 0x000fe20000000000 */
[----:B------:R-:W-:Y:S02]  /*04b0*/  FADD R35, R35, R15 ;  /* 0x0000000f23237221 */ /* 0x000fe40000000000 */
[----:B------:R-:W-:-:S04]  /*04c0*/  FADD R17, -R17, R33 ;  /* 0x0000002111117221 */ /* 0x000fc80000000100 */
[----:B------:R-:W-:Y:S01]  /*04d0*/  FMUL R22, R22, R17 ;  /* 0x0000001116167220 */ /* 0x000fe20000400000 */
[----:B--2---:R-:W-:Y:S01]  /*04e0*/  FFMA R4, R4, R12, R8 ;  /* 0x0000000c04047223 */ /* 0x004fe20000000008 */
[----:B------:R-:W-:-:S05]  /*04f0*/  IADD3 R12, R2, 0x200, RZ ;  /* 0x00000200020c7810 */ /* 0x000fca0007ffe0ff */
[----:B------:R-:W-:-:S05]  /*0500*/  IMAD.HI R13, R12, 0x2aaaaaab, RZ ;  /* 0x2aaaaaab0c0d7827 */ /* 0x000fca00078e02ff */
[----:B------:R-:W-:-:S04]  /*0510*/  SHF.R.U32.HI R14, RZ, 0x1f, R13 ;  /* 0x0000001fff0e7819 */ /* 0x000fc8000001160d */
[----:B------:R-:W-:-:S05]  /*0520*/  LEA.HI R13, R13, R14, RZ, 0x1e ;  /* 0x0000000e0d0d7211 */ /* 0x000fca00078ff0ff */
[----:B------:R-:W-:-:S04]  /*0530*/  IMAD R8, R13, -0x18, R12 ;  /* 0xffffffe80d087824 */ /* 0x000fc800078e020c */
[----:B------:R-:W-:-:S06]  /*0540*/  IMAD.WIDE R12, R8, 0x4, R30 ;  /* 0x00000004080c7825 */ /* 0x000fcc00078e021e */
[----:B------:R-:W2:Y:S01]  /*0550*/  LDG.E.EL.128 R12, desc[UR4][R12.64] ;  /* 0x000000040c0c7981 */ /* 0x000ea2000c2e1d00 */
[----:B------:R-:W-:Y:S01]  /*0560*/  FADD R30, -R19, R35 ;  /* 0x00000023131e7221 */ /* 0x000fe20000000100 */
[----:B------:R-:W-:Y:S01]  /*0570*/  FADD R19, -R18, R34 ;  /* 0x0000002212137221 */ /* 0x000fe20000000100 */
[----:B------:R-:W-:-:S04]  /*0580*/  IMAD.WIDE R28, R8, 0x4, R28 ;  /* 0x00000004081c7825 */ /* 0x000fc800078e021c */
[----:B------:R-:W-:Y:S01]  /*0590*/  FMUL R16, R16, R19 ;  /* 0x0000001310107220 */ /* 0x000fe20000400000 */
[----:B------:R-:W-:-:S04]  /*05a0*/  IMAD.WIDE R18, R8, 0x4, R26 ;  /* 0x0000000408127825 */ /* 0x000fc800078e021a */
[----:B------:R-:W-:-:S04]  /*05b0*/  IMAD.WIDE R24, R8, 0x4, R24 ;  /* 0x0000000408187825 */ /* 0x000fc800078e0218 */
[----:B------:R-:W-:-:S04]  /*05c0*/  IMAD.WIDE R20, R8, 0x4, R20 ;  /* 0x0000000408147825 */ /* 0x000fc800078e0214 */
[----:B------:R-:W-:Y:S01]  /*05d0*/  FMUL R3, R3, R30 ;  /* 0x0000001e03037220 */ /* 0x000fe20000400000 */
[----:B------:R-:W-:Y:S01]  /*05e0*/  FFMA R5, R5, R22, R9 ;  /* 0x0000001605057223 */ /* 0x000fe20000000009 */
[----:B------:R-:W-:Y:S01]  /*05f0*/  FFMA R6, R6, R16, R10 ;  /* 0x0000001006067223 */ /* 0x000fe2000000000a */
[----:B------:R-:W3:Y:S04]  /*0600*/  LDG.E.EL.128 R28, desc[UR4][R28.64] ;  /* 0x000000041c1c7981 */ /* 0x000ee8000c2e1d00 */
[----:B------:R-:W4:Y:S04]  /*0610*/  LDG.E.EL.128 R16, desc[UR4][R18.64] ;  /* 0x0000000412107981 */ /* 0x000f28000c2e1d00 */
[----:B------:R-:W5:Y:S04]  /*0620*/  LDG.E.EL.128 R24, desc[UR4][R24.64] ;  /* 0x0000000418187981 */ /* 0x000f68000c2e1d00 */
[----:B------:R-:W5:Y:S04]  /*0630*/  LDG.E.EL.128 R20, desc[UR4][R20.64] ;  /* 0x0000000414147981 */ /* 0x000f68000c2e1d00 */
[----:B------:R0:W-:Y:S04]  /*0640*/  STG.E.128 desc[UR4][R36.64], R32 ;  /* 0x0000002024007986 */ /* 0x0001e8000c101d04 */
[----:B0-----:R-:W3:Y:S01]  /*0650*/  LDG.E.128 R32, desc[UR4][R36.64+0x800] ;  /* 0x0008000424207981 */ /* 0x001ee2000c1e1d00 */
[----:B------:R-:W-:Y:S01]  /*0660*/  FFMA R3, R7, R3, R11 ;  /* 0x0000000307037223 */ /* 0x000fe2000000000b */
[----:B--2---:R-:W-:-:S04]  /*0670*/  FADD R12, R12, 9.9999997473787516356e-06 ;  /* 0x3727c5ac0c0c7421 */ /* 0x004fc80000000000 */
[----:B------:R-:W0:Y:S01]  /*0680*/  MUFU.SQRT R7, R12 ;  /* 0x0000000c00077308 */ /* 0x000e220000002000 */
[----:B------:R-:W-:Y:S01]  /*0690*/  FADD R14, R14, 9.9999997473787516356e-06 ;  /* 0x3727c5ac0e0e7421 */ /* 0x000fe20000000000 */
[----:B------:R-:W-:Y:S01]  /*06a0*/  FADD R13, R13, 9.9999997473787516356e-06 ;  /* 0x3727c5ac0d0d7421 */ /* 0x000fe20000000000 */
[----:B------:R-:W-:-:S05]  /*06b0*/  FADD R15, R15, 9.9999997473787516356e-06 ;  /* 0x3727c5ac0f0f7421 */ /* 0x000fca0000000000 */
[----:B------:R-:W1:Y:S01]  /*06c0*/  MUFU.SQRT R9, R14 ;  /* 0x0000000e00097308 */ /* 0x000e620000002000 */
[----:B0-----:R-:W-:-:S07]  /*06d0*/  FSETP.GT.AND P6, PT, R7, 8.50705917302346158658e+37, PT ;  /* 0x7e8000000700780b */ /* 0x001fce0003fc4000 */
[----:B------:R0:W2:Y:S01]  /*06e0*/  MUFU.SQRT R8, R13 ;  /* 0x0000000d00087308 */ /* 0x0000a20000002000 */
[----:B------:R-:W-:-:S07]  /*06f0*/  FSETP.GEU.AND P5, PT, R7, 1.175494350822287508e-38, PT ;  /* 0x008000000700780b */ /* 0x000fce0003fae000 */
[----:B------:R-:W4:Y:S01]  /*0700*/  MUFU.SQRT R15, R15 ;  /* 0x0000000f000f7308 */ /* 0x000f220000002000 */
[C---:B-1----:R-:W-:Y:S01]  /*0710*/  FSETP.GT.AND P2, PT, R9.reuse, 8.50705917302346158658e+37, PT ;  /* 0x7e8000000900780b */ /* 0x042fe20003f44000 */
[----:B0-----:R-:W0:Y:S01]  /*0720*/  LDC.64 R12, c[0x0][0x240] ;  /* 0x00009000ff0c7b82 */ /* 0x001e220000000a00 */
[----:B------:R-:W-:Y:S01]  /*0730*/  FSETP.GEU.AND P0, PT, R9, 1.175494350822287508e-38, PT ;  /* 0x008000000900780b */ /* 0x000fe20003f0e000 */
[----:B------:R-:W-:Y:S01]  /*0740*/  @P6 FMUL R7, R7, 0.25 ;  /* 0x3e80000007076820 */ /* 0x000fe20000400000 */
[----:B--2---:R-:W-:-:S03]  /*0750*/  FSETP.GT.AND P4, PT, R8, 8.50705917302346158658e+37, PT ;  /* 0x7e8000000800780b */ /* 0x004fc60003f84000 */
[----:B------:R-:W-:Y:S01]  /*0760*/  @!P5 FMUL R7, R7, 16777216 ;  /* 0x4b8000000707d820 */ /* 0x000fe20000400000 */
[----:B------:R-:W-:Y:S02]  /*0770*/  FSETP.GEU.AND P3, PT, R8, 1.175494350822287508e-38, PT ;  /* 0x008000000800780b */ /* 0x000fe40003f6e000 */
[----:B------:R-:W-:Y:S02]  /*0780*/  FSEL R10, R0, 1, P6 ;  /* 0x3f800000000a7808 */ /* 0x000fe40003000000 */
[C---:B----4-:R-:W-:Y:S02]  /*0790*/  FSETP.GT.AND P1, PT, R15.reuse, 8.50705917302346158658e+37, PT ;  /* 0x7e8000000f00780b */ /* 0x050fe40003f24000 */
[----:B------:R-:W-:Y:S01]  /*07a0*/  FSETP.GEU.AND P6, PT, R15, 1.175494350822287508e-38, PT ;  /* 0x008000000f00780b */ /* 0x000fe20003fce000 */
[----:B------:R-:W1:Y:S01]  /*07b0*/  MUFU.RCP R7, R7 ;  /* 0x0000000700077308 */ /* 0x000e620000001000 */
[----:B------:R-:W-:Y:S01]  /*07c0*/  @P2 FMUL R9, R9, 0.25 ;  /* 0x3e80000009092820 */ /* 0x000fe20000400000 */
[----:B------:R-:W-:-:S03]  /*07d0*/  @P4 FMUL R8, R8, 0.25 ;  /* 0x3e80000008084820 */ /* 0x000fc60000400000 */
[----:B------:R-:W-:Y:S01]  /*07e0*/  @!P0 FMUL R9, R9, 16777216 ;  /* 0x4b80000009098820 */ /* 0x000fe20000400000 */
[----:B------:R-:W-:-:S04]  /*07f0*/  @!P3 FMUL R8, R8, 16777216 ;  /* 0x4b8000000808b820 */ /* 0x000fc80000400000 */
[----:B------:R-:W-:Y:S01]  /*0800*/  @P1 FMUL R15, R15, 0.25 ;  /* 0x3e8000000f0f1820 */ /* 0x000fe20000400000 */
[----:B------:R-:W2:Y:S01]  /*0810*/  MUFU.RCP R9, R9 ;  /* 0x0000000900097308 */ /* 0x000ea20000001000 */
[----:B------:R-:W-:Y:S02]  /*0820*/  @!P5 FMUL R10, R10, 16777216 ;  /* 0x4b8000000a0ad820 */ /* 0x000fe40000400000 */
[----:B------:R-:W-:Y:S02]  /*0830*/  @!P6 FMUL R15, R15, 16777216 ;  /* 0x4b8000000f0fe820 */ /* 0x000fe40000400000 */
[----:B-1----:R-:W-:Y:S01]  /*0840*/  FMUL R7, R7, R10 ;  /* 0x0000000a07077220 */ /* 0x002fe20000400000 */
[----:B------:R-:W-:Y:S02]  /*0850*/  FSEL R10, R0, 1, P2 ;  /* 0x3f800000000a7808 */ /* 0x000fe40001000000 */
[----:B------:R-:W1:Y:S01]  /*0860*/  MUFU.RCP R8, R8 ;  /* 0x0000000800087308 */ /* 0x000e620000001000 */
[----:B---3--:R-:W-:Y:S01]  /*0870*/  FADD R28, R32, R28 ;  /* 0x0000001c201c7221 */ /* 0x008fe20000000000 */
[----:B------:R-:W-:Y:S01]  /*0880*/  FSEL R11, R0, 1, P4 ;  /* 0x3f800000000b7808 */ /* 0x000fe20002000000 */
[----:B------:R-:W-:Y:S01]  /*0890*/  @!P0 FMUL R10, R10, 16777216 ;  /* 0x4b8000000a0a8820 */ /* 0x000fe20000400000 */
[----:B------:R-:W-:-:S04]  /*08a0*/  FADD R30, R34, R30 ;  /* 0x0000001e221e7221 */ /* 0x000fc80000000000 */
[----:B------:R-:W3:Y:S01]  /*08b0*/  MUFU.RCP R15, R15 ;  /* 0x0000000f000f7308 */ /* 0x000ee20000001000 */
[----:B------:R-:W-:Y:S01]  /*08c0*/  FADD R16, -R16, R28 ;  /* 0x0000001c10107221 */ /* 0x000fe20000000100 */
[----:B------:R-:W-:Y:S01]  /*08d0*/  FSEL R0, R0, 1, P1 ;  /* 0x3f80000000007808 */ /* 0x000fe20000800000 */
[----:B------:R-:W-:Y:S01]  /*08e0*/  @!P3 FMUL R11, R11, 16777216 ;  /* 0x4b8000000b0bb820 */ /* 0x000fe20000400000 */
[----:B--2---:R-:W-:Y:S01]  /*08f0*/  FMUL R9, R9, R10 ;  /* 0x0000000a09097220 */ /* 0x004fe20000400000 */
[----:B------:R-:W-:Y:S01]  /*0900*/  FADD R29, R33, R29 ;  /* 0x0000001d211d7221 */ /* 0x000fe20000000000 */
[----:B------:R-:W-:Y:S01]  /*0910*/  FADD R18, -R18, R30 ;  /* 0x0000001e12127221 */ /* 0x000fe20000000100 */
[----:B------:R-:W-:Y:S01]  /*0920*/  FMUL R7, R7, R16 ;  /* 0x0000001007077220 */ /* 0x000fe20000400000 */
[----:B------:R-:W-:Y:S01]  /*0930*/  FSETP.GTU.AND P3, PT, R3, RZ, PT ;  /* 0x000000ff0300720b */ /* 0x000fe20003f6c000 */
[----:B------:R-:W-:Y:S01]  /*0940*/  @!P6 FMUL R0, R0, 16777216 ;  /* 0x4b8000000000e820 */ /* 0x000fe20000400000 */
[----:B------:R-:W-:Y:S01]  /*0950*/  FADD R31, R35, R31 ;  /* 0x0000001f231f7221 */ /* 0x000fe20000000000 */
[----:B-1----:R-:W-:Y:S01]  /*0960*/  FMUL R8, R8, R11 ;  /* 0x0000000b08087220 */ /* 0x002fe20000400000 */
[----:B------:R-:W-:Y:S01]  /*0970*/  FADD R17, -R17, R29 ;  /* 0x0000001d11117221 */ /* 0x000fe20000000100 */
[----:B------:R-:W-:Y:S01]  /*0980*/  FMUL R9, R9, R18 ;  /* 0x0000001209097220 */ /* 0x000fe20000400000 */
[----:B-----5:R-:W-:Y:S01]  /*0990*/  FFMA R20, R24, R7, R20 ;  /* 0x0000000718147223 */ /* 0x020fe20000000014 */
[----:B------:R-:W-:-:S02]  /*09a0*/  FSETP.GTU.AND P5, PT, R6, RZ, PT ;  /* 0x000000ff0600720b */ /* 0x000fc40003fac000 */
[----:B------:R-:W-:Y:S01]  /*09b0*/  FSEL R7, R3, RZ, P3 ;  /* 0x000000ff03077208 */ /* 0x000fe20001800000 */
[----:B---3--:R-:W-:Y:S01]  /*09c0*/  FMUL R0, R15, R0 ;  /* 0x000000000f007220 */ /* 0x008fe20000400000 */
[----:B------:R-:W-:Y:S01]  /*09d0*/  FADD R19, -R19, R31 ;  /* 0x0000001f13137221 */ /* 0x000fe20000000100 */
[----:B------:R-:W-:Y:S01]  /*09e0*/  FMUL R8, R8, R17 ;  /* 0x0000001108087220 */ /* 0x000fe20000400000 */
[----:B------:R-:W-:Y:S01]  /*09f0*/  FFMA R9, R26, R9, R22 ;  /* 0x000000091a097223 */ /* 0x000fe20000000016 */
[----:B------:R-:W-:Y:S02]  /*0a00*/  FSEL R6, R6, RZ, P5 ;  /* 0x000000ff06067208 */ /* 0x000fe40002800000 */
[----:B------:R-:W-:Y:S02]  /*0a10*/  FSETP.GTU.AND P0, PT, R5, RZ, PT ;  /* 0x000000ff0500720b */ /* 0x000fe40003f0c000 */
[----:B------:R-:W-:Y:S01]  /*0a20*/  FSETP.GEU.AND P5, PT, R7, 6, PT ;  /* 0x40c000000700780b */ /* 0x000fe20003fae000 */
[----:B------:R-:W-:Y:S01]  /*0a30*/  FMUL R0, R0, R19 ;  /* 0x0000001300007220 */ /* 0x000fe20000400000 */
[----:B------:R-:W-:Y:S01]  /*0a40*/  FFMA R8, R25, R8, R21 ;  /* 0x0000000819087223 */ /* 0x000fe20000000015 */
[----:B------:R-:W-:-:S02]  /*0a50*/  FSETP.GTU.AND P4, PT, R4, RZ, PT ;  /* 0x000000ff0400720b */ /* 0x000fc40003f8c000 */
[----:B------:R-:W-:Y:S02]  /*0a60*/  FSETP.GTU.AND P1, PT, R9, RZ, PT ;  /* 0x000000ff0900720b */ /* 0x000fe40003f2c000 */
[----:B------:R-:W-:Y:S01]  /*0a70*/  FSEL R5, R5, RZ, P0 ;  /* 0x000000ff05057208 */ /* 0x000fe20000000000 */
[----:B------:R-:W-:Y:S01]  /*0a80*/  FFMA R0, R27, R0, R23 ;  /* 0x000000001b007223 */ /* 0x000fe20000000017 */
[----:B------:R-:W-:Y:S02]  /*0a90*/  FSETP.GEU.AND P0, PT, R6, 6, PT ;  /* 0x40c000000600780b */ /* 0x000fe40003f0e000 */
[----:B------:R-:W-:Y:S02]  /*0aa0*/  FSETP.GTU.AND P2, PT, R8, RZ, PT ;  /* 0x000000ff0800720b */ /* 0x000fe40003f4c000 */
[----:B------:R-:W-:Y:S02]  /*0ab0*/  FSEL R4, R4, RZ, P4 ;  /* 0x000000ff04047208 */ /* 0x000fe40002000000 */
[----:B------:R-:W-:-:S02]  /*0ac0*/  FSEL R10, R9, RZ, P1 ;  /* 0x000000ff090a7208 */ /* 0x000fc40000800000 */
[----:B------:R-:W-:Y:S02]  /*0ad0*/  FSETP.GTU.AND P3, PT, R20, RZ, PT ;  /* 0x000000ff1400720b */ /* 0x000fe40003f6c000 */
[----:B------:R-:W-:Y:S02]  /*0ae0*/  FSETP.NAN.AND P4, PT, R7, R7, PT ;  /* 0x000000070700720b */ /* 0x000fe40003f88000 */
[----:B------:R-:W-:Y:S02]  /*0af0*/  FSETP.GEU.AND P1, PT, R5, 6, PT ;  /* 0x40c000000500780b */ /* 0x000fe40003f2e000 */
[----:B------:R-:W-:Y:S02]  /*0b00*/  FSETP.GTU.AND P6, PT, R0, RZ, PT ;  /* 0x000000ff0000720b */ /* 0x000fe40003fcc000 */
[----:B------:R-:W-:Y:S02]  /*0b10*/  FSEL R9, R8, RZ, P2 ;  /* 0x000000ff08097208 */ /* 0x000fe40001000000 */
[----:B------:R-:W-:-:S02]  /*0b20*/  FSEL R8, R20, RZ, P3 ;  /* 0x000000ff14087208 */ /* 0x000fc40001800000 */
[----:B------:R-:W-:Y:S02]  /*0b30*/  @P5 SEL R7, R7, 0x40c00000, P4 ;  /* 0x40c0000007075807 */ /* 0x000fe40002000000 */
[----:B------:R-:W-:Y:S02]  /*0b40*/  FSETP.NAN.AND P2, PT, R6, R6, PT ;  /* 0x000000060600720b */ /* 0x000fe40003f48000 */
[----:B------:R-:W-:Y:S02]  /*0b50*/  FSETP.GEU.AND P3, PT, R4, 6, PT ;  /* 0x40c000000400780b */ /* 0x000fe40003f6e000 */
[----:B------:R-:W-:Y:S02]  /*0b60*/  FSETP.GEU.AND P5, PT, R10, 6, PT ;  /* 0x40c000000a00780b */ /* 0x000fe40003fae000 */
[----:B------:R-:W-:Y:S02]  /*0b70*/  FSEL R11, R0, RZ, P6 ;  /* 0x000000ff000b7208 */ /* 0x000fe40003000000 */
[----:B------:R-:W-:-:S02]  /*0b80*/  FSETP.NAN.AND P6, PT, R5, R5, PT ;  /* 0x000000050500720b */ /* 0x000fc40003fc8000 */
[----:B------:R-:W-:Y:S02]  /*0b90*/  @P0 SEL R6, R6, 0x40c00000, P2 ;  /* 0x40c0000006060807 */ /* 0x000fe40001000000 */
[----:B------:R-:W-:Y:S02]  /*0ba0*/  FSETP.GEU.AND P4, PT, R9, 6, PT ;  /* 0x40c000000900780b */ /* 0x000fe40003f8e000 */
[----:B------:R-:W-:Y:S02]  /*0bb0*/  FSETP.GEU.AND P2, PT, R8, 6, PT ;  /* 0x40c000000800780b */ /* 0x000fe40003f4e000 */
[----:B------:R-:W-:Y:S02]  /*0bc0*/  FSETP.GEU.AND P0, PT, R11, 6, PT ;  /* 0x40c000000b00780b */ /* 0x000fe40003f0e000 */
[----:B------:R-:W-:Y:S02]  /*0bd0*/  @P1 SEL R5, R5, 0x40c00000, P6 ;  /* 0x40c0000005051807 */ /* 0x000fe40003000000 */
[----:B------:R-:W-:-:S02]  /*0be0*/  FSETP.NAN.AND P6, PT, R4, R4, PT ;  /* 0x000000040400720b */ /* 0x000fc40003fc8000 */
[----:B------:R-:W-:Y:S02]  /*0bf0*/  FSETP.NAN.AND P1, PT, R10, R10, PT ;  /* 0x0000000a0a00720b */ /* 0x000fe40003f28000 */
[----:B------:R-:W-:Y:S02]  /*0c00*/  @P3 SEL R4, R4, 0x40c00000, P6 ;  /* 0x40c0000004043807 */ /* 0x000fe40003000000 */
[----:B------:R-:W-:Y:S02]  /*0c10*/  @P5 SEL R10, R10, 0x40c00000, P1 ;  /* 0x40c000000a0a5807 */ /* 0x000fe40000800000 */
[----:B------:R-:W-:Y:S02]  /*0c20*/  FSETP.NAN.AND P6, PT, R9, R9, PT ;  /* 0x000000090900720b */ /* 0x000fe40003fc8000 */
[----:B------:R-:W-:Y:S02]  /*0c30*/  FSETP.NAN.AND P3, PT, R8, R8, PT ;  /* 0x000000080800720b */ /* 0x000fe40003f68000 */
[----:B------:R-:W-:Y:S01]  /*0c40*/  FSETP.NAN.AND P1, PT, R11, R11, PT ;  /* 0x0000000b0b00720b */ /* 0x000fe20003f28000 */
[----:B0-----:R-:W-:Y:S01]  /*0c50*/  IMAD.WIDE R2, R2, 0x4, R12 ;  /* 0x0000000402027825 */ /* 0x001fe200078e020c */
[----:B------:R-:W-:-:S02]  /*0c60*/  @P4 SEL R9, R9, 0x40c00000, P6 ;  /* 0x40c0000009094807 */ /* 0x000fc40003000000 */
[----:B------:R-:W-:Y:S02]  /*0c70*/  @P2 SEL R8, R8, 0x40c00000, P3 ;  /* 0x40c0000008082807 */ /* 0x000fe40001800000 */
[----:B------:R-:W-:Y:S01]  /*0c80*/  @P0 SEL R11, R11, 0x40c00000, P1 ;  /* 0x40c000000b0b0807 */ /* 0x000fe20000800000 */
[----:B------:R-:W-:Y:S04]  /*0c90*/  STG.E.128 desc[UR4][R36.64+0x800], R28 ;  /* 0x0008001c24007986 */ /* 0x000fe8000c101d04 */
[----:B------:R-:W-:Y:S04]  /*0ca0*/  STG.E.128 desc[UR4][R2.64], R4 ;  /* 0x0000000402007986 */ /* 0x000fe8000c101d04 */
[----:B------:R-:W-:Y:S01]  /*0cb0*/  STG.E.128 desc[UR4][R2.64+0x800], R8 ;  /* 0x0008000802007986 */ /* 0x000fe2000c101d04 */
[----:B------:R-:W-:Y:S05]  /*0cc0*/  EXIT ;  /* 0x000000000000794d */ /* 0x000fea0003800000 */
.L_x_0:
[----:B------:R-:W-:-:S00]  /*0cd0*/  BRA `(.L_x_0) ;  /* 0xfffffffc00fc7947 */ /* 0x000fc0000383ffff */
[----:B------:R-:W-:-:S00]  /*0ce0*/  NOP ;  /* 0x0000000000007918 */ /* 0x000fc00000000000 */
        /* <DEDUP_REMOVED lines=9> */
.L_x_1:


//--------------------- .nv.global.init           --------------------------
	.section	.nv.global.init,"aw",@progbits
.nv.global.init:
	.type		_$_str,@object
	.size		_$_str,(_$_str_$_2 - _$_str)
_$_str:
        /*0000*/ 	.byte	0x5f, 0x5f, 0x43, 0x55, 0x44, 0x41, 0x5f, 0x46, 0x54, 0x5a, 0x00
	.type		_$_str_$_2,@object
	.size		_$_str_$_2,(.L_1 - _$_str_$_2)
_$_str_$_2:
        /*000b*/ 	.byte	0x5f, 0x5f, 0x43, 0x55, 0x44, 0x41, 0x5f, 0x50, 0x52, 0x45, 0x43, 0x5f, 0x53, 0x51, 0x52, 0x54
        /*001b*/ 	.byte	0x00
.L_1:


//--------------------- .nv.constant0.triton_poi_fused__native_batch_norm_legit_no_training_convolution_hardtanh_10 --------------------------
	.section	.nv.constant0.triton_poi_fused__native_batch_norm_legit_no_training_convolution_hardtanh_10,"a",@progbits
	.sectionflags	@""
	.align	4
.nv.constant0.triton_poi_fused__native_batch_norm_legit_no_training_convolution_hardtanh_10:
	.zero		588
